	.headerflags	@"EF_CUDA_TEXMODE_UNIFIED EF_CUDA_64BIT_ADDRESS EF_CUDA_ACCELERATORS EF_CUDA_SM90 EF_CUDA_VIRTUAL_SM(EF_CUDA_SM90)"
	.elftype	@"ET_EXEC"


//--------------------- .nv.info                  --------------------------
	.section	.nv.info,"",@"SHT_CUDA_INFO"
	.align	4


	//----- nvinfo : EIATTR_REGCOUNT
	.align		4
        /*0000*/ 	.byte	0x04, 0x2f
        /*0002*/ 	.short	(.L_1 - .L_0)
	.align		4
.L_0:
        /*0004*/ 	.word	index@(triton_per_fused_native_group_norm_10)
        /*0008*/ 	.word	0x00000020


	//----- nvinfo : EIATTR_MIN_STACK_SIZE
	.align		4
.L_1:
        /*000c*/ 	.byte	0x04, 0x12
        /*000e*/ 	.short	(.L_3 - .L_2)
	.align		4
.L_2:
        /*0010*/ 	.word	index@(triton_per_fused_native_group_norm_10)
        /*0014*/ 	.word	0x00000000


	//----- nvinfo : EIATTR_FRAME_SIZE
	.align		4
.L_3:
        /*0018*/ 	.byte	0x04, 0x11
        /*001a*/ 	.short	(.L_5 - .L_4)
	.align		4
.L_4:
        /*001c*/ 	.word	index@(triton_per_fused_native_group_norm_10)
        /*0020*/ 	.word	0x00000000


	//----- nvinfo : EIATTR_MIN_STACK_SIZE
	.align		4
.L_5:
        /*0024*/ 	.byte	0x04, 0x12
        /*0026*/ 	.short	(.L_7 - .L_6)
	.align		4
.L_6:
        /*0028*/ 	.word	index@(triton_per_fused_native_group_norm_10)
        /*002c*/ 	.word	0x00000000
.L_7:


//--------------------- .nv.info.triton_per_fused_native_group_norm_10 --------------------------
	.section	.nv.info.triton_per_fused_native_group_norm_10,"",@"SHT_CUDA_INFO"
	.sectionflags	@""
	.align	4


	//----- nvinfo : EIATTR_CUDA_API_VERSION
	.align		4
        /*0000*/ 	.byte	0x04, 0x37
        /*0002*/ 	.short	(.L_9 - .L_8)
.L_8:
        /*0004*/ 	.word	0x0000007c


	//----- nvinfo : EIATTR_KPARAM_INFO
	.align		4
.L_9:
        /*0008*/ 	.byte	0x04, 0x17
        /*000a*/ 	.short	(.L_11 - .L_10)
.L_10:
        /*000c*/ 	.word	0x00000000
        /*0010*/ 	.short	0x0006
        /*0012*/ 	.short	0x002c
        /*0014*/ 	.byte	0x00, 0xf0, 0x11, 0x00


	//----- nvinfo : EIATTR_KPARAM_INFO
	.align		4
.L_11:
        /*0018*/ 	.byte	0x04, 0x17
        /*001a*/ 	.short	(.L_13 - .L_12)
.L_12:
        /*001c*/ 	.word	0x00000000
        /*0020*/ 	.short	0x0005
        /*0022*/ 	.short	0x0028
        /*0024*/ 	.byte	0x00, 0xf0, 0x11, 0x00


	//----- nvinfo : EIATTR_KPARAM_INFO
	.align		4
.L_13:
        /*0028*/ 	.byte	0x04, 0x17
        /*002a*/ 	.short	(.L_15 - .L_14)
.L_14:
        /*002c*/ 	.word	0x00000000
        /*0030*/ 	.short	0x0004
        /*0032*/ 	.short	0x0020
        /*0034*/ 	.byte	0x00, 0xf4, 0x21, 0x00


	//----- nvinfo : EIATTR_KPARAM_INFO
	.align		4
.L_15:
        /*0038*/ 	.byte	0x04, 0x17
        /*003a*/ 	.short	(.L_17 - .L_16)
.L_16:
        /*003c*/ 	.word	0x00000000
        /*0040*/ 	.short	0x0003
        /*0042*/ 	.short	0x0018
        /*0044*/ 	.byte	0x00, 0xf4, 0x21, 0x00


	//----- nvinfo : EIATTR_KPARAM_INFO
	.align		4
.L_17:
        /*0048*/ 	.byte	0x04, 0x17
        /*004a*/ 	.short	(.L_19 - .L_18)
.L_18:
        /*004c*/ 	.word	0x00000000
        /*0050*/ 	.short	0x0002
        /*0052*/ 	.short	0x0010
        /*0054*/ 	.byte	0x00, 0xf4, 0x21, 0x00


	//----- nvinfo : EIATTR_KPARAM_INFO
	.align		4
.L_19:
        /*0058*/ 	.byte	0x04, 0x17
        /*005a*/ 	.short	(.L_21 - .L_20)
.L_20:
        /*005c*/ 	.word	0x00000000
        /*0060*/ 	.short	0x0001
        /*0062*/ 	.short	0x0008
        /*0064*/ 	.byte	0x00, 0xf4, 0x21, 0x00


	//----- nvinfo : EIATTR_KPARAM_INFO
	.align		4
.L_21:
        /*0068*/ 	.byte	0x04, 0x17
        /*006a*/ 	.short	(.L_23 - .L_22)
.L_22:
        /*006c*/ 	.word	0x00000000
        /*0070*/ 	.short	0x0000
        /*0072*/ 	.short	0x0000
        /*0074*/ 	.byte	0x00, 0xf4, 0x21, 0x00


	//----- nvinfo : EIATTR_SPARSE_MMA_MASK
	.align		4
.L_23:
        /*0078*/ 	.byte	0x03, 0x50
        /*007a*/ 	.short	0x0000


	//----- nvinfo : EIATTR_MAXREG_COUNT
	.align		4
        /*007c*/ 	.byte	0x03, 0x1b
        /*007e*/ 	.short	0x00ff


	//----- nvinfo : EIATTR_COOP_GROUP_MASK_REGIDS
	.align		4
        /*0080*/ 	.byte	0x04, 0x29
        /*0082*/ 	.short	(.L_25 - .L_24)


	//   ....[0]....
.L_24:
        /*0084*/ 	.word	0xffffffff


	//   ....[1]....
        /*0088*/ 	.word	0xffffffff


	//   ....[2]....
        /*008c*/ 	.word	0xffffffff


	//   ....[3]....
        /*0090*/ 	.word	0xffffffff


	//   ....[4]....
        /*0094*/ 	.word	0xffffffff


	//   ....[5]....
        /*0098*/ 	.word	0xffffffff


	//----- nvinfo : EIATTR_COOP_GROUP_INSTR_OFFSETS
	.align		4
.L_25:
        /*009c*/ 	.byte	0x04, 0x28
        /*009e*/ 	.short	(.L_27 - .L_26)


	//   ....[0]....
.L_26:
        /*00a0*/ 	.word	0x00000e80


	//   ....[1]....
        /*00a4*/ 	.word	0x00000ea0


	//   ....[2]....
        /*00a8*/ 	.word	0x00000ec0


	//   ....[3]....
        /*00ac*/ 	.word	0x00001180


	//   ....[4]....
        /*00b0*/ 	.word	0x000011a0


	//   ....[5]....
        /*00b4*/ 	.word	0x000011c0


	//----- nvinfo : EIATTR_EXIT_INSTR_OFFSETS
	.align		4
.L_27:
        /*00b8*/ 	.byte	0x04, 0x1c
        /*00ba*/ 	.short	(.L_29 - .L_28)


	//   ....[0]....
.L_28:
        /*00bc*/ 	.word	0x00001280


	//   ....[1]....
        /*00c0*/ 	.word	0x000012b0


	//----- nvinfo : EIATTR_REQNTID
	.align		4
.L_29:
        /*00c4*/ 	.byte	0x04, 0x10
        /*00c6*/ 	.short	(.L_31 - .L_30)
.L_30:
        /*00c8*/ 	.word	0x00000100
        /*00cc*/ 	.word	0x00000001
        /*00d0*/ 	.word	0x00000001


	//----- nvinfo : EIATTR_CBANK_PARAM_SIZE
	.align		4
.L_31:
        /*00d4*/ 	.byte	0x03, 0x19
        /*00d6*/ 	.short	0x0030


	//----- nvinfo : EIATTR_PARAM_CBANK
	.align		4
        /*00d8*/ 	.byte	0x04, 0x0a
        /*00da*/ 	.short	(.L_33 - .L_32)
	.align		4
.L_32:
        /*00dc*/ 	.word	index@(.nv.constant0.triton_per_fused_native_group_norm_10)
        /*00e0*/ 	.short	0x0210
        /*00e2*/ 	.short	0x0030


	//----- nvinfo : EIATTR_SW_WAR
	.align		4
.L_33:
        /*00e4*/ 	.byte	0x04, 0x36
        /*00e6*/ 	.short	(.L_35 - .L_34)
.L_34:
        /*00e8*/ 	.word	0x00000008
.L_35:


//--------------------- .nv.callgraph             --------------------------
	.section	.nv.callgraph,"",@"SHT_CUDA_CALLGRAPH"
	.align	4
	.sectionentsize	8
	.align		4
        /*0000*/ 	.word	0x00000000
	.align		4
        /*0004*/ 	.word	0xffffffff
	.align		4
        /*0008*/ 	.word	0x00000000
	.align		4
        /*000c*/ 	.word	0xfffffffe
	.align		4
        /*0010*/ 	.word	0x00000000
	.align		4
        /*0014*/ 	.word	0xfffffffd
	.align		4
        /*0018*/ 	.word	0x00000000
	.align		4
        /*001c*/ 	.word	0xfffffffc


//--------------------- .text.triton_per_fused_native_group_norm_10 --------------------------
	.section	.text.triton_per_fused_native_group_norm_10,"ax",@progbits
	.sectionflags	@"SHF_BARRIERS=1"
	.align	128
        .global         triton_per_fused_native_group_norm_10
        .type           triton_per_fused_native_group_norm_10,@function
        .size           triton_per_fused_native_group_norm_10,(.L_x_1 - triton_per_fused_native_group_norm_10)
        .other          triton_per_fused_native_group_norm_10,@"STO_CUDA_ENTRY STV_DEFAULT"
triton_per_fused_native_group_norm_10:
.text.triton_per_fused_native_group_norm_10:
[----:B------:R-:W0:Y:S01]  /*0000*/  LDC R1, c[0x0][0x28] ;  /* 0x00000a00ff017b82 */ /* 0x000e220000000800 */
[----:B------:R-:W1:Y:S01]  /*0010*/  S2R R8, SR_TID.X ;  /* 0x0000000000087919 */ /* 0x000e620000002100 */
[----:B------:R-:W-:Y:S01]  /*0020*/  ULDC.64 UR6, c[0x0][0x208] ;  /* 0x0000820000067ab9 */ /* 0x000fe20000000a00 */
[----:B------:R-:W2:Y:S01]  /*0030*/  S2R R5, SR_CTAID.X ;  /* 0x0000000000057919 */ /* 0x000ea20000002500 */
[----:B-1----:R-:W-:Y:S02]  /*0040*/  LOP3.LUT R0, R8, 0x1f, RZ, 0xc0, !PT ;  /* 0x0000001f08007812 */ /* 0x002fe400078ec0ff */
[----:B------:R-:W-:Y:S02]  /*0050*/  SHF.R.U32.HI R13, RZ, 0x5, R8 ;  /* 0x00000005ff0d7819 */ /* 0x000fe40000011608 */
[----:B--2---:R-:W-:Y:S02]  /*0060*/  LEA R0, R5, R0, 0x5 ;  /* 0x0000000005007211 */ /* 0x004fe400078e28ff */
[----:B------:R-:W-:-:S03]  /*0070*/  SGXT.U32 R13, R13, 0x3 ;  /* 0x000000030d0d781a */ /* 0x000fc60000000000 */
[----:B------:R-:W-:-:S05]  /*0080*/  IMAD.HI R4, R0, 0x2aaaaaab, RZ ;  /* 0x2aaaaaab00047827 */ /* 0x000fca00078e02ff */
[----:B------:R-:W-:-:S04]  /*0090*/  SHF.R.U32.HI R5, RZ, 0x1f, R4 ;  /* 0x0000001fff057819 */ /* 0x000fc80000011604 */
[CC--:B------:R-:W-:Y:S02]  /*00a0*/  LEA.HI.SX32 R7, R4.reuse, R5.reuse, 0x1c ;  /* 0x0000000504077211 */ /* 0x0c0fe400078fe2ff */
[----:B------:R-:W-:Y:S02]  /*00b0*/  LEA.HI.SX32 R4, R4, R5, 0x16 ;  /* 0x0000000504047211 */ /* 0x000fe400078fb2ff */
[----:B------:R-:W-:-:S04]  /*00c0*/  SHF.R.S32.HI R6, RZ, 0x1f, R7 ;  /* 0x0000001fff067819 */ /* 0x000fc80000011407 */
[----:B------:R-:W-:-:S04]  /*00d0*/  LEA.HI R6, R6, R7, RZ, 0x6 ;  /* 0x0000000706067211 */ /* 0x000fc800078f30ff */
[----:B------:R-:W-:-:S04]  /*00e0*/  LOP3.LUT R6, R6, 0x1ffffc0, RZ, 0xc0, !PT ;  /* 0x01ffffc006067812 */ /* 0x000fc800078ec0ff */
[----:B------:R-:W-:Y:S01]  /*00f0*/  IADD3 R6, R7, -R6, RZ ;  /* 0x8000000607067210 */ /* 0x000fe20007ffe0ff */
[----:B------:R-:W-:-:S03]  /*0100*/  IMAD R7, R7, -0x60, R0 ;  /* 0xffffffa007077824 */ /* 0x000fc600078e0200 */
[----:B------:R-:W-:Y:S01]  /*0110*/  SHF.L.U32 R8, R6, 0x7, RZ ;  /* 0x0000000706087819 */ /* 0x000fe200000006ff */
[----:B------:R-:W-:Y:S01]  /*0120*/  IMAD R4, R4, 0x60000, R7 ;  /* 0x0006000004047824 */ /* 0x000fe200078e0207 */
[----:B------:R-:W-:Y:S02]  /*0130*/  SHF.R.S32.HI R6, RZ, 0x18, R6 ;  /* 0x00000018ff067819 */ /* 0x000fe40000011406 */
[----:B------:R-:W-:Y:S02]  /*0140*/  LOP3.LUT R13, R8, R13, RZ, 0xfc, !PT ;  /* 0x0000000d080d7212 */ /* 0x000fe400078efcff */
[----:B------:R-:W-:Y:S02]  /*0150*/  SGXT R6, R6, 0x1 ;  /* 0x000000010606781a */ /* 0x000fe40000000200 */
[----:B------:R-:W-:Y:S02]  /*0160*/  LOP3.LUT R25, R13, 0x8, RZ, 0xfc, !PT ;  /* 0x000000080d197812 */ /* 0x000fe400078efcff */
[----:B------:R-:W-:-:S02]  /*0170*/  LEA.HI R5, R6, R13, RZ, 0xc ;  /* 0x0000000d06057211 */ /* 0x000fc400078f60ff */
[----:B------:R-:W-:Y:S02]  /*0180*/  SHF.L.U32 R4, R4, 0x1, RZ ;  /* 0x0000000104047819 */ /* 0x000fe400000006ff */
[----:B------:R-:W-:Y:S02]  /*0190*/  LOP3.LUT R8, R5, 0xfffff000, RZ, 0xc0, !PT ;  /* 0xfffff00005087812 */ /* 0x000fe400078ec0ff */
[----:B------:R-:W-:Y:S02]  /*01a0*/  LEA.HI R9, R6, R25, RZ, 0xc ;  /* 0x0000001906097211 */ /* 0x000fe400078f60ff */
[C---:B------:R-:W-:Y:S02]  /*01b0*/  LOP3.LUT R7, R13.reuse, 0x10, RZ, 0xfc, !PT ;  /* 0x000000100d077812 */ /* 0x040fe400078efcff */
[----:B------:R-:W-:Y:S02]  /*01c0*/  LOP3.LUT R15, R13, 0x18, RZ, 0xfc, !PT ;  /* 0x000000180d0f7812 */ /* 0x000fe400078efcff */
[----:B------:R-:W-:-:S02]  /*01d0*/  LEA.HI.SX32 R27, R5, R4, 0x14 ;  /* 0x00000004051b7211 */ /* 0x000fc400078fa2ff */
[----:B------:R-:W-:Y:S02]  /*01e0*/  IADD3 R8, R13, -R8, RZ ;  /* 0x800000080d087210 */ /* 0x000fe40007ffe0ff */
[----:B------:R-:W-:Y:S02]  /*01f0*/  LOP3.LUT R10, R9, 0xfffff000, RZ, 0xc0, !PT ;  /* 0xfffff000090a7812 */ /* 0x000fe400078ec0ff */
[----:B------:R-:W-:Y:S01]  /*0200*/  LEA.HI R5, R6, R7, RZ, 0xc ;  /* 0x0000000706057211 */ /* 0x000fe200078f60ff */
[----:B------:R-:W-:Y:S01]  /*0210*/  IMAD R27, R8, 0xc0, R27 ;  /* 0x000000c0081b7824 */ /* 0x000fe200078e021b */
[C---:B------:R-:W-:Y:S02]  /*0220*/  LOP3.LUT R23, R13.reuse, 0x28, RZ, 0xfc, !PT ;  /* 0x000000280d177812 */ /* 0x040fe400078efcff */
[----:B------:R-:W-:Y:S02]  /*0230*/  LEA.HI R11, R6, R15, RZ, 0xc ;  /* 0x0000000f060b7211 */ /* 0x000fe400078f60ff */
[----:B------:R-:W-:-:S02]  /*0240*/  LOP3.LUT R17, R13, 0x20, RZ, 0xfc, !PT ;  /* 0x000000200d117812 */ /* 0x000fc400078efcff */
[----:B------:R-:W-:Y:S02]  /*0250*/  IADD3 R25, R25, -R10, RZ ;  /* 0x8000000a19197210 */ /* 0x000fe40007ffe0ff */
[----:B------:R-:W-:Y:S02]  /*0260*/  LEA.HI.SX32 R18, R9, R4, 0x14 ;  /* 0x0000000409127211 */ /* 0x000fe400078fa2ff */
[----:B------:R-:W-:Y:S02]  /*0270*/  LOP3.LUT R14, R5, 0xfffff000, RZ, 0xc0, !PT ;  /* 0xfffff000050e7812 */ /* 0x000fe400078ec0ff */
[----:B------:R-:W-:Y:S01]  /*0280*/  LEA.HI R21, R6, R23, RZ, 0xc ;  /* 0x0000001706157211 */ /* 0x000fe200078f60ff */
[----:B------:R-:W-:Y:S01]  /*0290*/  IMAD R25, R25, 0xc0, R18 ;  /* 0x000000c019197824 */ /* 0x000fe200078e0212 */
[----:B------:R-:W-:Y:S02]  /*02a0*/  LOP3.LUT R29, R13, 0x30, RZ, 0xfc, !PT ;  /* 0x000000300d1d7812 */ /* 0x000fe400078efcff */
[----:B------:R-:W-:-:S02]  /*02b0*/  LOP3.LUT R8, R11, 0xfffff000, RZ, 0xc0, !PT ;  /* 0xfffff0000b087812 */ /* 0x000fc400078ec0ff */
[C---:B------:R-:W-:Y:S02]  /*02c0*/  LEA.HI R19, R6.reuse, R17, RZ, 0xc ;  /* 0x0000001106137211 */ /* 0x040fe400078f60ff */
[----:B------:R-:W-:Y:S02]  /*02d0*/  IADD3 R14, R7, -R14, RZ ;  /* 0x8000000e070e7210 */ /* 0x000fe40007ffe0ff */
[----:B------:R-:W-:Y:S02]  /*02e0*/  LOP3.LUT R10, R21, 0xfffff000, RZ, 0xc0, !PT ;  /* 0xfffff000150a7812 */ /* 0x000fe400078ec0ff */
[----:B------:R-:W-:Y:S02]  /*02f0*/  LEA.HI R7, R6, R29, RZ, 0xc ;  /* 0x0000001d06077211 */ /* 0x000fe400078f60ff */
[----:B------:R-:W-:Y:S02]  /*0300*/  IADD3 R8, R15, -R8, RZ ;  /* 0x800000080f087210 */ /* 0x000fe40007ffe0ff */
[----:B------:R-:W-:-:S02]  /*0310*/  LOP3.LUT R12, R19, 0xfffff000, RZ, 0xc0, !PT ;  /* 0xfffff000130c7812 */ /* 0x000fc400078ec0ff */
[C---:B------:R-:W-:Y:S02]  /*0320*/  LOP3.LUT R18, R13.reuse, 0x38, RZ, 0xfc, !PT ;  /* 0x000000380d127812 */ /* 0x040fe400078efcff */
[----:B------:R-:W-:Y:S02]  /*0330*/  LOP3.LUT R15, R13, 0x40, RZ, 0xfc, !PT ;  /* 0x000000400d0f7812 */ /* 0x000fe400078efcff */
[----:B------:R-:W-:Y:S02]  /*0340*/  LEA.HI.SX32 R11, R11, R4, 0x14 ;  /* 0x000000040b0b7211 */ /* 0x000fe400078fa2ff */
[----:B------:R-:W-:Y:S02]  /*0350*/  IADD3 R10, R23, -R10, RZ ;  /* 0x8000000a170a7210 */ /* 0x000fe40007ffe0ff */
[----:B------:R-:W-:Y:S01]  /*0360*/  LOP3.LUT R16, R7, 0xfffff000, RZ, 0xc0, !PT ;  /* 0xfffff00007107812 */ /* 0x000fe200078ec0ff */
[----:B------:R-:W-:Y:S01]  /*0370*/  IMAD R8, R8, 0xc0, R11 ;  /* 0x000000c008087824 */ /* 0x000fe200078e020b */
[----:B------:R-:W-:-:S02]  /*0380*/  IADD3 R12, R17, -R12, RZ ;  /* 0x8000000c110c7210 */ /* 0x000fc40007ffe0ff */
[----:B------:R-:W-:Y:S02]  /*0390*/  LEA.HI.SX32 R5, R5, R4, 0x14 ;  /* 0x0000000405057211 */ /* 0x000fe400078fa2ff */
[C---:B------:R-:W-:Y:S02]  /*03a0*/  LEA.HI R23, R6.reuse, R18, RZ, 0xc ;  /* 0x0000001206177211 */ /* 0x040fe400078f60ff */
[----:B------:R-:W-:Y:S01]  /*03b0*/  LEA.HI R17, R6, R15, RZ, 0xc ;  /* 0x0000000f06117211 */ /* 0x000fe200078f60ff */
[----:B------:R-:W-:Y:S01]  /*03c0*/  IMAD R5, R14, 0xc0, R5 ;  /* 0x000000c00e057824 */ /* 0x000fe200078e0205 */
[----:B------:R-:W-:Y:S02]  /*03d0*/  LOP3.LUT R20, R13, 0x48, RZ, 0xfc, !PT ;  /* 0x000000480d147812 */ /* 0x000fe400078efcff */
[----:B------:R-:W-:Y:S02]  /*03e0*/  IADD3 R9, R29, -R16, RZ ;  /* 0x800000101d097210 */ /* 0x000fe40007ffe0ff */
[----:B------:R-:W-:-:S02]  /*03f0*/  LOP3.LUT R11, R23, 0xfffff000, RZ, 0xc0, !PT ;  /* 0xfffff000170b7812 */ /* 0x000fc400078ec0ff */
[----:B------:R-:W-:Y:S02]  /*0400*/  LOP3.LUT R16, R17, 0xfffff000, RZ, 0xc0, !PT ;  /* 0xfffff00011107812 */ /* 0x000fe400078ec0ff */
[----:B------:R-:W-:Y:S02]  /*0410*/  LOP3.LUT R14, R13, 0x50, RZ, 0xfc, !PT ;  /* 0x000000500d0e7812 */ /* 0x000fe400078efcff */
[C---:B------:R-:W-:Y:S02]  /*0420*/  LEA.HI R29, R6.reuse, R20, RZ, 0xc ;  /* 0x00000014061d7211 */ /* 0x040fe400078f60ff */
[----:B------:R-:W-:Y:S02]  /*0430*/  IADD3 R18, R18, -R11, RZ ;  /* 0x8000000b12127210 */ /* 0x000fe40007ffe0ff */
[----:B------:R-:W-:Y:S02]  /*0440*/  IADD3 R11, R15, -R16, RZ ;  /* 0x800000100f0b7210 */ /* 0x000fe40007ffe0ff */
[----:B------:R-:W-:-:S02]  /*0450*/  LEA.HI R15, R6, R14, RZ, 0xc ;  /* 0x0000000e060f7211 */ /* 0x000fc400078f60ff */
[----:B------:R-:W-:Y:S02]  /*0460*/  LOP3.LUT R22, R29, 0xfffff000, RZ, 0xc0, !PT ;  /* 0xfffff0001d167812 */ /* 0x000fe400078ec0ff */
[-C--:B------:R-:W-:Y:S02]  /*0470*/  LEA.HI.SX32 R21, R21, R4.reuse, 0x14 ;  /* 0x0000000415157211 */ /* 0x080fe400078fa2ff */
[-C--:B------:R-:W-:Y:S02]  /*0480*/  LEA.HI.SX32 R16, R19, R4.reuse, 0x14 ;  /* 0x0000000413107211 */ /* 0x080fe400078fa2ff */
[----:B------:R-:W-:Y:S01]  /*0490*/  LOP3.LUT R19, R15, 0xfffff000, RZ, 0xc0, !PT ;  /* 0xfffff0000f137812 */ /* 0x000fe200078ec0ff */
[----:B------:R-:W-:Y:S01]  /*04a0*/  IMAD R10, R10, 0xc0, R21 ;  /* 0x000000c00a0a7824 */ /* 0x000fe200078e0215 */
[----:B------:R-:W-:Y:S02]  /*04b0*/  IADD3 R20, R20, -R22, RZ ;  /* 0x8000001614147210 */ /* 0x000fe40007ffe0ff */
[-C--:B------:R-:W-:Y:S01]  /*04c0*/  LEA.HI.SX32 R22, R7, R4.reuse, 0x14 ;  /* 0x0000000407167211 */ /* 0x080fe200078fa2ff */
[----:B------:R-:W-:Y:S01]  /*04d0*/  IMAD R7, R12, 0xc0, R16 ;  /* 0x000000c00c077824 */ /* 0x000fe200078e0210 */
[----:B------:R-:W-:-:S02]  /*04e0*/  LEA.HI.SX32 R29, R29, R4, 0x14 ;  /* 0x000000041d1d7211 */ /* 0x000fc400078fa2ff */
[----:B------:R-:W-:Y:S01]  /*04f0*/  LOP3.LUT R21, R13, 0x58, RZ, 0xfc, !PT ;  /* 0x000000580d157812 */ /* 0x000fe200078efcff */
[----:B------:R-:W-:Y:S01]  /*0500*/  IMAD R9, R9, 0xc0, R22 ;  /* 0x000000c009097824 */ /* 0x000fe200078e0216 */
[----:B------:R-:W-:Y:S01]  /*0510*/  IADD3 R19, R14, -R19, RZ ;  /* 0x800000130e137210 */ /* 0x000fe20007ffe0ff */
[----:B------:R-:W-:Y:S01]  /*0520*/  IMAD R20, R20, 0xc0, R29 ;  /* 0x000000c014147824 */ /* 0x000fe200078e021d */
[----:B------:R-:W-:Y:S02]  /*0530*/  LOP3.LUT R12, R13, 0x60, RZ, 0xfc, !PT ;  /* 0x000000600d0c7812 */ /* 0x000fe400078efcff */
[-C--:B------:R-:W-:Y:S02]  /*0540*/  LEA.HI.SX32 R14, R17, R4.reuse, 0x14 ;  /* 0x00000004110e7211 */ /* 0x080fe400078fa2ff */
[----:B------:R-:W-:Y:S02]  /*0550*/  LEA.HI.SX32 R23, R23, R4, 0x14 ;  /* 0x0000000417177211 */ /* 0x000fe400078fa2ff */
[C---:B------:R-:W-:Y:S01]  /*0560*/  LEA.HI R17, R6.reuse, R21, RZ, 0xc ;  /* 0x0000001506117211 */ /* 0x040fe200078f60ff */
[----:B------:R-:W-:Y:S01]  /*0570*/  IMAD R11, R11, 0xc0, R14 ;  /* 0x000000c00b0b7824 */ /* 0x000fe200078e020e */
[----:B------:R-:W-:Y:S01]  /*0580*/  LEA.HI R29, R6, R12, RZ, 0xc ;  /* 0x0000000c061d7211 */ /* 0x000fe200078f60ff */
[----:B------:R-:W-:Y:S01]  /*0590*/  IMAD R18, R18, 0xc0, R23 ;  /* 0x000000c012127824 */ /* 0x000fe200078e0217 */
[----:B------:R-:W-:-:S02]  /*05a0*/  LOP3.LUT R14, R17, 0xfffff000, RZ, 0xc0, !PT ;  /* 0xfffff000110e7812 */ /* 0x000fc400078ec0ff */
[----:B------:R-:W-:Y:S02]  /*05b0*/  LEA.HI.SX32 R16, R15, R4, 0x14 ;  /* 0x000000040f107211 */ /* 0x000fe400078fa2ff */
[----:B------:R-:W-:Y:S02]  /*05c0*/  LOP3.LUT R23, R13, 0x68, RZ, 0xfc, !PT ;  /* 0x000000680d177812 */ /* 0x000fe400078efcff */
[----:B------:R-:W-:Y:S01]  /*05d0*/  LOP3.LUT R15, R29, 0xfffff000, RZ, 0xc0, !PT ;  /* 0xfffff0001d0f7812 */ /* 0x000fe200078ec0ff */
[----:B------:R-:W-:Y:S01]  /*05e0*/  IMAD R19, R19, 0xc0, R16 ;  /* 0x000000c013137824 */ /* 0x000fe200078e0210 */
[----:B------:R-:W-:Y:S02]  /*05f0*/  IADD3 R14, R21, -R14, RZ ;  /* 0x8000000e150e7210 */ /* 0x000fe40007ffe0ff */
[----:B------:R-:W-:Y:S02]  /*0600*/  LEA.HI R24, R6, R23, RZ, 0xc ;  /* 0x0000001706187211 */ /* 0x000fe400078f60ff */
[----:B------:R-:W-:-:S02]  /*0610*/  IADD3 R21, R12, -R15, RZ ;  /* 0x8000000f0c157210 */ /* 0x000fc40007ffe0ff */
[C---:B------:R-:W-:Y:S02]  /*0620*/  LOP3.LUT R15, R13.reuse, 0x70, RZ, 0xfc, !PT ;  /* 0x000000700d0f7812 */ /* 0x040fe400078efcff */
[----:B------:R-:W-:Y:S02]  /*0630*/  LOP3.LUT R12, R24, 0xfffff000, RZ, 0xc0, !PT ;  /* 0xfffff000180c7812 */ /* 0x000fe400078ec0ff */
[----:B------:R-:W-:Y:S02]  /*0640*/  LEA.HI R22, R6, R15, RZ, 0xc ;  /* 0x0000000f06167211 */ /* 0x000fe400078f60ff */
[----:B------:R-:W-:Y:S02]  /*0650*/  LOP3.LUT R13, R13, 0x78, RZ, 0xfc, !PT ;  /* 0x000000780d0d7812 */ /* 0x000fe400078efcff */
[----:B------:R-:W-:Y:S02]  /*0660*/  IADD3 R23, R23, -R12, RZ ;  /* 0x8000000c17177210 */ /* 0x000fe40007ffe0ff */
[----:B------:R-:W-:-:S02]  /*0670*/  LOP3.LUT R12, R22, 0xfffff000, RZ, 0xc0, !PT ;  /* 0xfffff000160c7812 */ /* 0x000fc400078ec0ff */
[----:B------:R-:W-:Y:S02]  /*0680*/  LEA.HI R6, R6, R13, RZ, 0xc ;  /* 0x0000000d06067211 */ /* 0x000fe400078f60ff */
[----:B------:R-:W-:Y:S02]  /*0690*/  IADD3 R15, R15, -R12, RZ ;  /* 0x8000000c0f0f7210 */ /* 0x000fe40007ffe0ff */
[----:B------:R-:W-:Y:S02]  /*06a0*/  LOP3.LUT R12, R6, 0xfffff000, RZ, 0xc0, !PT ;  /* 0xfffff000060c7812 */ /* 0x000fe400078ec0ff */
[-C--:B------:R-:W-:Y:S02]  /*06b0*/  LEA.HI.SX32 R17, R17, R4.reuse, 0x14 ;  /* 0x0000000411117211 */ /* 0x080fe400078fa2ff */
[-C--:B------:R-:W-:Y:S02]  /*06c0*/  LEA.HI.SX32 R16, R29, R4.reuse, 0x14 ;  /* 0x000000041d107211 */ /* 0x080fe400078fa2ff */
[-C--:B------:R-:W-:Y:S01]  /*06d0*/  LEA.HI.SX32 R24, R24, R4.reuse, 0x14 ;  /* 0x0000000418187211 */ /* 0x080fe200078fa2ff */
[----:B------:R-:W-:Y:S01]  /*06e0*/  IMAD R14, R14, 0xc0, R17 ;  /* 0x000000c00e0e7824 */ /* 0x000fe200078e0211 */
[-C--:B------:R-:W-:Y:S01]  /*06f0*/  LEA.HI.SX32 R22, R22, R4.reuse, 0x14 ;  /* 0x0000000416167211 */ /* 0x080fe200078fa2ff */
[----:B------:R-:W-:Y:S01]  /*0700*/  IMAD R21, R21, 0xc0, R16 ;  /* 0x000000c015157824 */ /* 0x000fe200078e0210 */
[----:B------:R-:W-:Y:S01]  /*0710*/  LEA.HI.SX32 R4, R6, R4, 0x14 ;  /* 0x0000000406047211 */ /* 0x000fe200078fa2ff */
[----:B------:R-:W1:Y:S01]  /*0720*/  LDC.64 R16, c[0x0][0x218] ;  /* 0x00008600ff107b82 */ /* 0x000e620000000a00 */
[----:B------:R-:W-:Y:S01]  /*0730*/  IADD3 R6, R13, -R12, RZ ;  /* 0x8000000c0d067210 */ /* 0x000fe20007ffe0ff */
[----:B------:R-:W-:-:S02]  /*0740*/  IMAD R23, R23, 0xc0, R24 ;  /* 0x000000c017177824 */ /* 0x000fc400078e0218 */
[----:B------:R-:W-:-:S04]  /*0750*/  IMAD R15, R15, 0xc0, R22 ;  /* 0x000000c00f0f7824 */ /* 0x000fc800078e0216 */
[----:B------:R-:W2:Y:S02]  /*0760*/  LDC.64 R12, c[0x0][0x210] ;  /* 0x00008400ff0c7b82 */ /* 0x000ea40000000a00 */
[----:B--2---:R-:W-:-:S04]  /*0770*/  IMAD.WIDE R28, R27, 0x4, R12 ;  /* 0x000000041b1c7825 */ /* 0x004fc800078e020c */
[----:B-1----:R-:W-:Y:S02]  /*0780*/  IMAD.WIDE R26, R27, 0x4, R16 ;  /* 0x000000041b1a7825 */ /* 0x002fe400078e0210 */
[----:B------:R-:W2:Y:S04]  /*0790*/  LDG.E.EL R28, desc[UR6][R28.64] ;  /* 0x000000061c1c7981 */ /* 0x000ea8000c2e1900 */
[----:B------:R1:W2:Y:S02]  /*07a0*/  LDG.E.EL R26, desc[UR6][R26.64] ;  /* 0x000000061a1a7981 */ /* 0x0002a4000c2e1900 */
[----:B-1----:R-:W-:Y:S02]  /*07b0*/  IMAD R27, R6, 0xc0, R4 ;  /* 0x000000c0061b7824 */ /* 0x002fe400078e0204 */
[----:B--2---:R-:W-:Y:S01]  /*07c0*/  FADD R4, R28, R26 ;  /* 0x0000001a1c047221 */ /* 0x004fe20000000000 */
[----:B------:R-:W-:-:S04]  /*07d0*/  IMAD.WIDE R28, R25, 0x4, R12 ;  /* 0x00000004191c7825 */ /* 0x000fc800078e020c */
[----:B------:R-:W-:Y:S01]  /*07e0*/  IMAD.WIDE R24, R25, 0x4, R16 ;  /* 0x0000000419187825 */ /* 0x000fe200078e0210 */
[----:B------:R-:W2:Y:S04]  /*07f0*/  LDG.E.EL R6, desc[UR6][R28.64] ;  /* 0x000000061c067981 */ /* 0x000ea8000c2e1900 */
[----:B------:R1:W2:Y:S02]  /*0800*/  LDG.E.EL R22, desc[UR6][R24.64] ;  /* 0x0000000618167981 */ /* 0x0002a4000c2e1900 */
[----:B-1----:R-:W-:-:S05]  /*0810*/  IMAD.WIDE R24, R5, 0x4, R12 ;  /* 0x0000000405187825 */ /* 0x002fca00078e020c */
[----:B------:R1:W3:Y:S02]  /*0820*/  LDG.E.EL R26, desc[UR6][R24.64] ;  /* 0x00000006181a7981 */ /* 0x0002e4000c2e1900 */
[----:B-1----:R-:W-:-:S05]  /*0830*/  IMAD.WIDE R24, R5, 0x4, R16 ;  /* 0x0000000405187825 */ /* 0x002fca00078e0210 */
[----:B------:R1:W3:Y:S02]  /*0840*/  LDG.E.EL R29, desc[UR6][R24.64] ;  /* 0x00000006181d7981 */ /* 0x0002e4000c2e1900 */
[----:B-1----:R-:W-:-:S04]  /*0850*/  IMAD.WIDE R24, R8, 0x4, R16 ;  /* 0x0000000408187825 */ /* 0x002fc800078e0210 */
[----:B--2---:R-:W-:Y:S02]  /*0860*/  FADD R5, R6, R22 ;  /* 0x0000001606057221 */ /* 0x004fe40000000000 */
[----:B------:R1:W2:Y:S02]  /*0870*/  LDG.E.EL R22, desc[UR6][R24.64] ;  /* 0x0000000618167981 */ /* 0x0002a4000c2e1900 */
[----:B-1----:R-:W-:-:S06]  /*0880*/  IMAD.WIDE R24, R7, 0x4, R16 ;  /* 0x0000000407187825 */ /* 0x002fcc00078e0210 */
[----:B------:R-:W4:Y:S01]  /*0890*/  LDG.E.EL R25, desc[UR6][R24.64] ;  /* 0x0000000618197981 */ /* 0x000f22000c2e1900 */
[----:B---3--:R-:W-:Y:S01]  /*08a0*/  FADD R6, R26, R29 ;  /* 0x0000001d1a067221 */ /* 0x008fe20000000000 */
[----:B------:R-:W-:-:S05]  /*08b0*/  IMAD.WIDE R28, R8, 0x4, R12 ;  /* 0x00000004081c7825 */ /* 0x000fca00078e020c */
[----:B------:R1:W2:Y:S02]  /*08c0*/  LDG.E.EL R8, desc[UR6][R28.64] ;  /* 0x000000061c087981 */ /* 0x0002a4000c2e1900 */
[----:B-1----:R-:W-:-:S05]  /*08d0*/  IMAD.WIDE R28, R7, 0x4, R12 ;  /* 0x00000004071c7825 */ /* 0x002fca00078e020c */
[----:B------:R1:W4:Y:S02]  /*08e0*/  LDG.E.EL R26, desc[UR6][R28.64] ;  /* 0x000000061c1a7981 */ /* 0x000324000c2e1900 */
[----:B-1----:R-:W-:-:S04]  /*08f0*/  IMAD.WIDE R28, R10, 0x4, R12 ;  /* 0x000000040a1c7825 */ /* 0x002fc800078e020c */
[----:B--2---:R-:W-:Y:S01]  /*0900*/  FADD R7, R8, R22 ;  /* 0x0000001608077221 */ /* 0x004fe20000000000 */
[----:B----4-:R-:W-:Y:S01]  /*0910*/  FADD R8, R26, R25 ;  /* 0x000000191a087221 */ /* 0x010fe20000000000 */
[--C-:B------:R-:W-:Y:S02]  /*0920*/  IMAD.WIDE R24, R10, 0x4, R16.reuse ;  /* 0x000000040a187825 */ /* 0x100fe400078e0210 */
[----:B------:R1:W2:Y:S04]  /*0930*/  LDG.E.EL R10, desc[UR6][R28.64] ;  /* 0x000000061c0a7981 */ /* 0x0002a8000c2e1900 */
[----:B------:R3:W2:Y:S01]  /*0940*/  LDG.E.EL R22, desc[UR6][R24.64] ;  /* 0x0000000618167981 */ /* 0x0006a2000c2e1900 */
[----:B-1----:R-:W-:-:S04]  /*0950*/  IMAD.WIDE R28, R9, 0x4, R16 ;  /* 0x00000004091c7825 */ /* 0x002fc800078e0210 */
[----:B---3--:R-:W-:Y:S02]  /*0960*/  IMAD.WIDE R24, R9, 0x4, R12 ;  /* 0x0000000409187825 */ /* 0x008fe400078e020c */
[----:B------:R-:W3:Y:S04]  /*0970*/  LDG.E.EL R29, desc[UR6][R28.64] ;  /* 0x000000061c1d7981 */ /* 0x000ee8000c2e1900 */
[----:B------:R1:W3:Y:S02]  /*0980*/  LDG.E.EL R26, desc[UR6][R24.64] ;  /* 0x00000006181a7981 */ /* 0x0002e4000c2e1900 */
[----:B-1----:R-:W-:-:S04]  /*0990*/  IMAD.WIDE R24, R18, 0x4, R16 ;  /* 0x0000000412187825 */ /* 0x002fc800078e0210 */
[----:B--2---:R-:W-:Y:S02]  /*09a0*/  FADD R9, R10, R22 ;  /* 0x000000160a097221 */ /* 0x004fe40000000000 */
[----:B------:R1:W2:Y:S02]  /*09b0*/  LDG.E.EL R22, desc[UR6][R24.64] ;  /* 0x0000000618167981 */ /* 0x0002a4000c2e1900 */
[----:B-1----:R-:W-:-:S04]  /*09c0*/  IMAD.WIDE R24, R11, 0x4, R12 ;  /* 0x000000040b187825 */ /* 0x002fc800078e020c */
[----:B---3--:R-:W-:Y:S01]  /*09d0*/  FADD R10, R26, R29 ;  /* 0x0000001d1a0a7221 */ /* 0x008fe20000000000 */
[----:B------:R-:W-:Y:S01]  /*09e0*/  IMAD.WIDE R28, R18, 0x4, R12 ;  /* 0x00000004121c7825 */ /* 0x000fe200078e020c */
[----:B------:R1:W3:Y:S04]  /*09f0*/  LDG.E.EL R26, desc[UR6][R24.64] ;  /* 0x00000006181a7981 */ /* 0x0002e8000c2e1900 */
[----:B------:R4:W2:Y:S01]  /*0a00*/  LDG.E.EL R18, desc[UR6][R28.64] ;  /* 0x000000061c127981 */ /* 0x0008a2000c2e1900 */
[----:B-1----:R-:W-:-:S06]  /*0a10*/  IMAD.WIDE R24, R11, 0x4, R16 ;  /* 0x000000040b187825 */ /* 0x002fcc00078e0210 */
[----:B------:R-:W3:Y:S01]  /*0a20*/  LDG.E.EL R25, desc[UR6][R24.64] ;  /* 0x0000000618197981 */ /* 0x000ee2000c2e1900 */
[----:B----4-:R-:W-:-:S04]  /*0a30*/  IMAD.WIDE R28, R20, 0x4, R12 ;  /* 0x00000004141c7825 */ /* 0x010fc800078e020c */
[----:B--2---:R-:W-:Y:S01]  /*0a40*/  FADD R11, R18, R22 ;  /* 0x00000016120b7221 */ /* 0x004fe20000000000 */
[----:B---3--:R-:W-:Y:S01]  /*0a50*/  FADD R18, R26, R25 ;  /* 0x000000191a127221 */ /* 0x008fe20000000000 */
[----:B------:R-:W-:Y:S02]  /*0a60*/  IMAD.WIDE R24, R20, 0x4, R16 ;  /* 0x0000000414187825 */ /* 0x000fe400078e0210 */
[----:B------:R1:W2:Y:S04]  /*0a70*/  LDG.E.EL R20, desc[UR6][R28.64] ;  /* 0x000000061c147981 */ /* 0x0002a8000c2e1900 */
[----:B------:R3:W2:Y:S01]  /*0a80*/  LDG.E.EL R22, desc[UR6][R24.64] ;  /* 0x0000000618167981 */ /* 0x0006a2000c2e1900 */
[----:B-1----:R-:W-:-:S04]  /*0a90*/  IMAD.WIDE R28, R19, 0x4, R12 ;  /* 0x00000004131c7825 */ /* 0x002fc800078e020c */
[--C-:B---3--:R-:W-:Y:S01]  /*0aa0*/  IMAD.WIDE R24, R19, 0x4, R16.reuse ;  /* 0x0000000413187825 */ /* 0x108fe200078e0210 */
[----:B------:R1:W3:Y:S05]  /*0ab0*/  LDG.E.EL R26, desc[UR6][R28.64] ;  /* 0x000000061c1a7981 */ /* 0x0002ea000c2e1900 */
[----:B------:R-:W3:Y:S01]  /*0ac0*/  LDG.E.EL R25, desc[UR6][R24.64] ;  /* 0x0000000618197981 */ /* 0x000ee2000c2e1900 */
[----:B-1----:R-:W-:-:S04]  /*0ad0*/  IMAD.WIDE R28, R14, 0x4, R16 ;  /* 0x000000040e1c7825 */ /* 0x002fc800078e0210 */
[----:B--2---:R-:W-:Y:S02]  /*0ae0*/  FADD R19, R20, R22 ;  /* 0x0000001614137221 */ /* 0x004fe40000000000 */
[----:B------:R1:W2:Y:S01]  /*0af0*/  LDG.E.EL R22, desc[UR6][R28.64] ;  /* 0x000000061c167981 */ /* 0x0002a2000c2e1900 */
[----:B---3--:R-:W-:Y:S01]  /*0b00*/  FADD R20, R26, R25 ;  /* 0x000000191a147221 */ /* 0x008fe20000000000 */
[----:B------:R-:W-:-:S04]  /*0b10*/  IMAD.WIDE R24, R14, 0x4, R12 ;  /* 0x000000040e187825 */ /* 0x000fc800078e020c */
[C---:B-1----:R-:W-:Y:S01]  /*0b20*/  IMAD.WIDE R28, R21.reuse, 0x4, R16 ;  /* 0x00000004151c7825 */ /* 0x042fe200078e0210 */
[----:B------:R1:W2:Y:S05]  /*0b30*/  LDG.E.EL R14, desc[UR6][R24.64] ;  /* 0x00000006180e7981 */ /* 0x0002aa000c2e1900 */
[----:B------:R-:W3:Y:S01]  /*0b40*/  LDG.E.EL R29, desc[UR6][R28.64] ;  /* 0x000000061c1d7981 */ /* 0x000ee2000c2e1900 */
[----:B-1----:R-:W-:-:S05]  /*0b50*/  IMAD.WIDE R24, R21, 0x4, R12 ;  /* 0x0000000415187825 */ /* 0x002fca00078e020c */
[----:B------:R1:W3:Y:S02]  /*0b60*/  LDG.E.EL R26, desc[UR6][R24.64] ;  /* 0x00000006181a7981 */ /* 0x0002e4000c2e1900 */
[----:B-1----:R-:W-:-:S06]  /*0b70*/  IMAD.WIDE R24, R23, 0x4, R16 ;  /* 0x0000000417187825 */ /* 0x002fcc00078e0210 */
[----:B------:R-:W4:Y:S01]  /*0b80*/  LDG.E.EL R24, desc[UR6][R24.64] ;  /* 0x0000000618187981 */ /* 0x000f22000c2e1900 */
[----:B--2---:R-:W-:Y:S01]  /*0b90*/  FADD R21, R14, R22 ;  /* 0x000000160e157221 */ /* 0x004fe20000000000 */
[----:B---3--:R-:W-:Y:S01]  /*0ba0*/  FADD R22, R26, R29 ;  /* 0x0000001d1a167221 */ /* 0x008fe20000000000 */
[----:B------:R-:W-:-:S05]  /*0bb0*/  IMAD.WIDE R28, R23, 0x4, R12 ;  /* 0x00000004171c7825 */ /* 0x000fca00078e020c */
[----:B------:R1:W4:Y:S02]  /*0bc0*/  LDG.E.EL R23, desc[UR6][R28.64] ;  /* 0x000000061c177981 */ /* 0x000324000c2e1900 */
[----:B-1----:R-:W-:-:S04]  /*0bd0*/  IMAD.WIDE R28, R15, 0x4, R12 ;  /* 0x000000040f1c7825 */ /* 0x002fc800078e020c */
[----:B------:R-:W-:Y:S01]  /*0be0*/  IMAD.WIDE R14, R15, 0x4, R16 ;  /* 0x000000040f0e7825 */ /* 0x000fe200078e0210 */
[----:B------:R1:W2:Y:S03]  /*0bf0*/  LDG.E.EL R25, desc[UR6][R28.64] ;  /* 0x000000061c197981 */ /* 0x0002a6000c2e1900 */
[C---:B------:R-:W-:Y:S02]  /*0c00*/  IMAD.WIDE R12, R27.reuse, 0x4, R12 ;  /* 0x000000041b0c7825 */ /* 0x040fe400078e020c */
[----:B------:R3:W2:Y:S02]  /*0c10*/  LDG.E.EL R14, desc[UR6][R14.64] ;  /* 0x000000060e0e7981 */ /* 0x0006a4000c2e1900 */
[----:B------:R-:W-:Y:S02]  /*0c20*/  IMAD.WIDE R16, R27, 0x4, R16 ;  /* 0x000000041b107825 */ /* 0x000fe400078e0210 */
[----:B------:R5:W2:Y:S04]  /*0c30*/  LDG.E.EL R12, desc[UR6][R12.64] ;  /* 0x000000060c0c7981 */ /* 0x000aa8000c2e1900 */
[----:B------:R1:W2:Y:S01]  /*0c40*/  LDG.E.EL R17, desc[UR6][R16.64] ;  /* 0x0000000610117981 */ /* 0x0002a2000c2e1900 */
[----:B------:R-:W-:-:S04]  /*0c50*/  FADD R27, R4, R5 ;  /* 0x00000005041b7221 */ /* 0x000fc80000000000 */
[----:B------:R-:W-:-:S04]  /*0c60*/  FADD R26, R6, R27 ;  /* 0x0000001b061a7221 */ /* 0x000fc80000000000 */
[----:B------:R-:W-:Y:S02]  /*0c70*/  FADD R27, R7, R26 ;  /* 0x0000001a071b7221 */ /* 0x000fe40000000000 */
[----:B------:R-:W5:Y:S02]  /*0c80*/  S2R R26, SR_TID.X ;  /* 0x00000000001a7919 */ /* 0x000f640000002100 */
[----:B-1----:R-:W-:-:S04]  /*0c90*/  FADD R28, R8, R27 ;  /* 0x0000001b081c7221 */ /* 0x002fc80000000000 */
[----:B------:R-:W-:-:S04]  /*0ca0*/  FADD R27, R9, R28 ;  /* 0x0000001c091b7221 */ /* 0x000fc80000000000 */
[----:B------:R-:W-:-:S04]  /*0cb0*/  FADD R28, R10, R27 ;  /* 0x0000001b0a1c7221 */ /* 0x000fc80000000000 */
[----:B---3--:R-:W-:Y:S01]  /*0cc0*/  FADD R15, R11, R28 ;  /* 0x0000001c0b0f7221 */ /* 0x008fe20000000000 */
[----:B------:R-:W1:Y:S03]  /*0cd0*/  S2UR UR5, SR_CgaCtaId ;  /* 0x00000000000579c3 */ /* 0x000e660000008800 */
[----:B------:R-:W-:-:S04]  /*0ce0*/  FADD R28, R18, R15 ;  /* 0x0000000f121c7221 */ /* 0x000fc80000000000 */
[----:B-----5:R-:W-:-:S04]  /*0cf0*/  FADD R13, R19, R28 ;  /* 0x0000001c130d7221 */ /* 0x020fc80000000000 */
[----:B0-----:R-:W-:-:S04]  /*0d00*/  FADD R16, R20, R13 ;  /* 0x0000000d14107221 */ /* 0x001fc80000000000 */
[----:B------:R-:W-:-:S04]  /*0d10*/  FADD R13, R21, R16 ;  /* 0x00000010150d7221 */ /* 0x000fc80000000000 */
[----:B------:R-:W-:Y:S01]  /*0d20*/  FADD R13, R22, R13 ;  /* 0x0000000d160d7221 */ /* 0x000fe20000000000 */
[----:B------:R-:W-:Y:S01]  /*0d30*/  LOP3.LUT R15, R26, 0x1f, RZ, 0xc0, !PT ;  /* 0x0000001f1a0f7812 */ /* 0x000fe200078ec0ff */
[----:B------:R-:W-:-:S03]  /*0d40*/  UMOV UR4, 0x400 ;  /* 0x0000040000047882 */ /* 0x000fc60000000000 */
[----:B------:R-:W-:Y:S01]  /*0d50*/  SHF.L.U32 R15, R15, 0x5, RZ ;  /* 0x000000050f0f7819 */ /* 0x000fe200000006ff */
[----:B-1----:R-:W-:Y:S01]  /*0d60*/  UPRMT UR4, UR5, 0x654, UR4 ;  /* 0x0000065405047896 */ /* 0x002fe20008000004 */
[C---:B------:R-:W-:Y:S02]  /*0d70*/  ISETP.GE.AND P1, PT, R26.reuse, 0x100, PT ;  /* 0x000001001a00780c */ /* 0x040fe40003f26270 */
[----:B------:R-:W-:-:S04]  /*0d80*/  LOP3.LUT P0, RZ, R26, 0x7, RZ, 0xc0, !PT ;  /* 0x000000071aff7812 */ /* 0x000fc8000780c0ff */
[----:B------:R-:W-:Y:S01]  /*0d90*/  ISETP.LT.AND P0, PT, R26, 0x100, !P0 ;  /* 0x000001001a00780c */ /* 0x000fe20004701270 */
[----:B----4-:R-:W-:-:S04]  /*0da0*/  FADD R24, R23, R24 ;  /* 0x0000001817187221 */ /* 0x010fc80000000000 */
[----:B------:R-:W-:Y:S01]  /*0db0*/  FADD R13, R24, R13 ;  /* 0x0000000d180d7221 */ /* 0x000fe20000000000 */
[----:B--2---:R-:W-:Y:S01]  /*0dc0*/  FADD R14, R25, R14 ;  /* 0x0000000e190e7221 */ /* 0x004fe20000000000 */
[----:B------:R-:W-:Y:S01]  /*0dd0*/  FADD R16, R12, R17 ;  /* 0x000000110c107221 */ /* 0x000fe20000000000 */
[----:B------:R-:W-:-:S04]  /*0de0*/  SHF.R.U32.HI R12, RZ, 0x5, R26 ;  /* 0x00000005ff0c7819 */ /* 0x000fc8000001161a */
[----:B------:R-:W-:Y:S01]  /*0df0*/  SGXT.U32 R12, R12, 0x3 ;  /* 0x000000030c0c781a */ /* 0x000fe20000000000 */
[----:B------:R-:W-:-:S03]  /*0e00*/  FADD R13, R14, R13 ;  /* 0x0000000d0e0d7221 */ /* 0x000fc60000000000 */
[----:B------:R-:W-:-:S04]  /*0e10*/  SHF.L.U32 R28, R12, 0x2, RZ ;  /* 0x000000020c1c7819 */ /* 0x000fc800000006ff */
[----:B------:R-:W-:Y:S01]  /*0e20*/  LOP3.LUT R17, R15, R28, RZ, 0xfc, !PT ;  /* 0x0000001c0f117212 */ /* 0x000fe200078efcff */
[----:B------:R-:W-:-:S05]  /*0e30*/  FADD R28, R16, R13 ;  /* 0x0000000d101c7221 */ /* 0x000fca0000000000 */
[----:B------:R-:W-:Y:S01]  /*0e40*/  STS [R17+UR4], R28 ;  /* 0x0000001c11007988 */ /* 0x000fe20008000804 */
[----:B------:R-:W-:Y:S01]  /*0e50*/  LEA R23, R26, UR4, 0x2 ;  /* 0x000000041a177c11 */ /* 0x000fe2000f8e10ff */
[----:B------:R-:W-:Y:S06]  /*0e60*/  BAR.SYNC.DEFER_BLOCKING 0x0 ;  /* 0x0000000000007b1d */ /* 0x000fec0000010000 */
[----:B------:R-:W0:Y:S04]  /*0e70*/  @!P1 LDS R2, [R23] ;  /* 0x0000000017029984 */ /* 0x000e280000000800 */
[----:B0-----:R-:W0:Y:S02]  /*0e80*/  SHFL.BFLY PT, R13, R2, 0x4, 0x1f ;  /* 0x0c801f00020d7f89 */ /* 0x001e2400000e0000 */
[----:B0-----:R-:W-:-:S05]  /*0e90*/  FADD R25, R2, R13 ;  /* 0x0000000d02197221 */ /* 0x001fca0000000000 */
[----:B------:R-:W0:Y:S02]  /*0ea0*/  SHFL.BFLY PT, R13, R25, 0x2, 0x1f ;  /* 0x0c401f00190d7f89 */ /* 0x000e2400000e0000 */
[----:B0-----:R-:W-:-:S05]  /*0eb0*/  FADD R27, R25, R13 ;  /* 0x0000000d191b7221 */ /* 0x001fca0000000000 */
[----:B------:R-:W0:Y:S02]  /*0ec0*/  SHFL.BFLY PT, R13, R27, 0x1, 0x1f ;  /* 0x0c201f001b0d7f89 */ /* 0x000e2400000e0000 */
[----:B0-----:R-:W-:-:S05]  /*0ed0*/  FADD R26, R27, R13 ;  /* 0x0000000d1b1a7221 */ /* 0x001fca0000000000 */
[----:B------:R-:W-:Y:S01]  /*0ee0*/  @P0 STS [R23], R26 ;  /* 0x0000001a17000388 */ /* 0x000fe20000000800 */
[----:B------:R-:W-:Y:S06]  /*0ef0*/  BAR.SYNC.DEFER_BLOCKING 0x0 ;  /* 0x0000000000007b1d */ /* 0x000fec0000010000 */
[----:B------:R-:W0:Y:S02]  /*0f00*/  LDS R13, [R15+UR4] ;  /* 0x000000040f0d7984 */ /* 0x000e240008000800 */
[----:B------:R-:W-:Y:S01]  /*0f10*/  BAR.SYNC.DEFER_BLOCKING 0x0 ;  /* 0x0000000000007b1d */ /* 0x000fe20000010000 */
[----:B0-----:R-:W-:-:S04]  /*0f20*/  FMUL R13, R13, 0.0078125 ;  /* 0x3c0000000d0d7820 */ /* 0x001fc80000400000 */
[--C-:B------:R-:W-:Y:S01]  /*0f30*/  FADD R5, R5, -R13.reuse ;  /* 0x8000000d05057221 */ /* 0x100fe20000000000 */
[----:B------:R-:W-:-:S03]  /*0f40*/  FADD R4, R4, -R13 ;  /* 0x8000000d04047221 */ /* 0x000fc60000000000 */
[----:B------:R-:W-:Y:S01]  /*0f50*/  FMUL R5, R5, R5 ;  /* 0x0000000505057220 */ /* 0x000fe20000400000 */
[----:B------:R-:W-:-:S03]  /*0f60*/  FADD R6, R6, -R13 ;  /* 0x8000000d06067221 */ /* 0x000fc60000000000 */
[----:B------:R-:W-:Y:S01]  /*0f70*/  FFMA R5, R4, R4, R5 ;  /* 0x0000000404057223 */ /* 0x000fe20000000005 */
[----:B------:R-:W-:-:S03]  /*0f80*/  FADD R7, R7, -R13 ;  /* 0x8000000d07077221 */ /* 0x000fc60000000000 */
[----:B------:R-:W-:Y:S01]  /*0f90*/  FFMA R6, R6, R6, R5 ;  /* 0x0000000606067223 */ /* 0x000fe20000000005 */
[----:B------:R-:W-:-:S03]  /*0fa0*/  FADD R8, R8, -R13 ;  /* 0x8000000d08087221 */ /* 0x000fc60000000000 */
[----:B------:R-:W-:Y:S01]  /*0fb0*/  FFMA R7, R7, R7, R6 ;  /* 0x0000000707077223 */ /* 0x000fe20000000006 */
[----:B------:R-:W-:-:S03]  /*0fc0*/  FADD R9, R9, -R13 ;  /* 0x8000000d09097221 */ /* 0x000fc60000000000 */
[----:B------:R-:W-:Y:S01]  /*0fd0*/  FFMA R8, R8, R8, R7 ;  /* 0x0000000808087223 */ /* 0x000fe20000000007 */
[--C-:B------:R-:W-:Y:S01]  /*0fe0*/  FADD R10, R10, -R13.reuse ;  /* 0x8000000d0a0a7221 */ /* 0x100fe20000000000 */
[--C-:B------:R-:W-:Y:S01]  /*0ff0*/  FADD R11, R11, -R13.reuse ;  /* 0x8000000d0b0b7221 */ /* 0x100fe20000000000 */
[--C-:B------:R-:W-:Y:S01]  /*1000*/  FADD R18, R18, -R13.reuse ;  /* 0x8000000d12127221 */ /* 0x100fe20000000000 */
[----:B------:R-:W-:Y:S01]  /*1010*/  FFMA R9, R9, R9, R8 ;  /* 0x0000000909097223 */ /* 0x000fe20000000008 */
[--C-:B------:R-:W-:Y:S01]  /*1020*/  FADD R19, R19, -R13.reuse ;  /* 0x8000000d13137221 */ /* 0x100fe20000000000 */
[--C-:B------:R-:W-:Y:S01]  /*1030*/  FADD R20, R20, -R13.reuse ;  /* 0x8000000d14147221 */ /* 0x100fe20000000000 */
[----:B------:R-:W-:Y:S01]  /*1040*/  FADD R21, R21, -R13 ;  /* 0x8000000d15157221 */ /* 0x000fe20000000000 */
[----:B------:R-:W-:Y:S01]  /*1050*/  FFMA R10, R10, R10, R9 ;  /* 0x0000000a0a0a7223 */ /* 0x000fe20000000009 */
[--C-:B------:R-:W-:Y:S01]  /*1060*/  FADD R22, R22, -R13.reuse ;  /* 0x8000000d16167221 */ /* 0x100fe20000000000 */
[--C-:B------:R-:W-:Y:S01]  /*1070*/  FADD R24, R24, -R13.reuse ;  /* 0x8000000d18187221 */ /* 0x100fe20000000000 */
[--C-:B------:R-:W-:Y:S01]  /*1080*/  FADD R14, R14, -R13.reuse ;  /* 0x8000000d0e0e7221 */ /* 0x100fe20000000000 */
[----:B------:R-:W-:Y:S01]  /*1090*/  FFMA R11, R11, R11, R10 ;  /* 0x0000000b0b0b7223 */ /* 0x000fe2000000000a */
[----:B------:R-:W-:Y:S01]  /*10a0*/  FADD R16, R16, -R13 ;  /* 0x8000000d10107221 */ /* 0x000fe20000000000 */
[----:B------:R-:W0:Y:S02]  /*10b0*/  LDC.64 R6, c[0x0][0x228] ;  /* 0x00008a00ff067b82 */ /* 0x000e240000000a00 */
[----:B------:R-:W-:-:S04]  /*10c0*/  FFMA R18, R18, R18, R11 ;  /* 0x0000001212127223 */ /* 0x000fc8000000000b */
[----:B------:R-:W-:Y:S02]  /*10d0*/  FFMA R19, R19, R19, R18 ;  /* 0x0000001313137223 */ /* 0x000fe40000000012 */
[----:B------:R-:W1:Y:S02]  /*10e0*/  LDC.64 R8, c[0x0][0x230] ;  /* 0x00008c00ff087b82 */ /* 0x000e640000000a00 */
[----:B------:R-:W-:-:S04]  /*10f0*/  FFMA R20, R20, R20, R19 ;  /* 0x0000001414147223 */ /* 0x000fc80000000013 */
[----:B------:R-:W-:-:S04]  /*1100*/  FFMA R21, R21, R21, R20 ;  /* 0x0000001515157223 */ /* 0x000fc80000000014 */
[----:B------:R-:W-:-:S04]  /*1110*/  FFMA R21, R22, R22, R21 ;  /* 0x0000001616157223 */ /* 0x000fc80000000015 */
[----:B------:R-:W-:-:S04]  /*1120*/  FFMA R21, R24, R24, R21 ;  /* 0x0000001818157223 */ /* 0x000fc80000000015 */
[----:B------:R-:W-:-:S04]  /*1130*/  FFMA R21, R14, R14, R21 ;  /* 0x0000000e0e157223 */ /* 0x000fc80000000015 */
[----:B------:R-:W-:-:S05]  /*1140*/  FFMA R16, R16, R16, R21 ;  /* 0x0000001010107223 */ /* 0x000fca0000000015 */
[----:B------:R-:W-:Y:S01]  /*1150*/  STS [R17+UR4], R16 ;  /* 0x0000001011007988 */ /* 0x000fe20008000804 */
[----:B------:R-:W-:Y:S06]  /*1160*/  BAR.SYNC.DEFER_BLOCKING 0x0 ;  /* 0x0000000000007b1d */ /* 0x000fec0000010000 */
[----:B------:R-:W2:Y:S04]  /*1170*/  @!P1 LDS R3, [R23] ;  /* 0x0000000017039984 */ /* 0x000ea80000000800 */
[----:B--2---:R-:W2:Y:S02]  /*1180*/  SHFL.BFLY PT, R2, R3, 0x4, 0x1f ;  /* 0x0c801f0003027f89 */ /* 0x004ea400000e0000 */
[----:B--2---:R-:W-:-:S05]  /*1190*/  FADD R2, R3, R2 ;  /* 0x0000000203027221 */ /* 0x004fca0000000000 */
[----:B------:R-:W2:Y:S02]  /*11a0*/  SHFL.BFLY PT, R5, R2, 0x2, 0x1f ;  /* 0x0c401f0002057f89 */ /* 0x000ea400000e0000 */
[----:B--2---:R-:W-:-:S05]  /*11b0*/  FADD R10, R2, R5 ;  /* 0x00000005020a7221 */ /* 0x004fca0000000000 */
[----:B------:R-:W2:Y:S02]  /*11c0*/  SHFL.BFLY PT, R5, R10, 0x1, 0x1f ;  /* 0x0c201f000a057f89 */ /* 0x000ea400000e0000 */
[----:B--2---:R-:W-:Y:S02]  /*11d0*/  FADD R14, R10, R5 ;  /* 0x000000050a0e7221 */ /* 0x004fe40000000000 */
[----:B------:R-:W2:Y:S03]  /*11e0*/  LDC.64 R4, c[0x0][0x220] ;  /* 0x00008800ff047b82 */ /* 0x000ea60000000a00 */
[----:B------:R-:W-:Y:S05]  /*11f0*/  @P0 STS [R23], R14 ;  /* 0x0000000e17000388 */ /* 0x000fea0000000800 */
[----:B------:R-:W-:Y:S06]  /*1200*/  BAR.SYNC.DEFER_BLOCKING 0x0 ;  /* 0x0000000000007b1d */ /* 0x000fec0000010000 */
[----:B------:R-:W3:Y:S01]  /*1210*/  LDS R15, [R15+UR4] ;  /* 0x000000040f0f7984 */ /* 0x000ee20008000800 */
[----:B------:R-:W-:Y:S01]  /*1220*/  ISETP.NE.AND P0, PT, R12, RZ, PT ;  /* 0x000000ff0c00720c */ /* 0x000fe20003f05270 */
[----:B--2---:R-:W-:-:S04]  /*1230*/  IMAD.WIDE R2, R0, 0x4, R4 ;  /* 0x0000000400027825 */ /* 0x004fc800078e0204 */
[----:B0-----:R-:W-:-:S04]  /*1240*/  IMAD.WIDE R4, R0, 0x4, R6 ;  /* 0x0000000400047825 */ /* 0x001fc800078e0206 */
[----:B-1----:R-:W-:-:S04]  /*1250*/  IMAD.WIDE R6, R0, 0x4, R8 ;  /* 0x0000000400067825 */ /* 0x002fc800078e0208 */
[----:B------:R0:W-:Y:S04]  /*1260*/  @!P0 STG.E desc[UR6][R2.64], R13 ;  /* 0x0000000d02008986 */ /* 0x0001e8000c101906 */
[----:B---3--:R0:W-:Y:S02]  /*1270*/  @!P0 STG.E desc[UR6][R4.64], R15 ;  /* 0x0000000f04008986 */ /* 0x0081e4000c101906 */
[----:B0-----:R-:W-:Y:S05]  /*1280*/  @P0 EXIT ;  /* 0x000000000000094d */ /* 0x001fea0003800000 */
[----:B0-----:R-:W-:-:S07]  /*1290*/  HFMA2.MMA R3, -RZ, RZ, 3.5, 0 ;  /* 0x43000000ff037435 */ /* 0x001fce00000001ff */
[----:B------:R-:W-:Y:S01]  /*12a0*/  STG.E desc[UR6][R6.64], R3 ;  /* 0x0000000306007986 */ /* 0x000fe2000c101906 */
[----:B------:R-:W-:Y:S05]  /*12b0*/  EXIT ;  /* 0x000000000000794d */ /* 0x000fea0003800000 */
.L_x_0:
[----:B------:R-:W-:-:S00]  /*12c0*/  BRA `(.L_x_0) ;  /* 0xfffffffc00fc7947 */ /* 0x000fc0000383ffff */
[----:B------:R-:W-:-:S00]  /*12d0*/  NOP ;  /* 0x0000000000007918 */ /* 0x000fc00000000000 */
        /* <DEDUP_REMOVED lines=10> */
.L_x_1:


//--------------------- .nv.shared.triton_per_fused_native_group_norm_10 --------------------------
	.section	.nv.shared.triton_per_fused_native_group_norm_10,"aw",@nobits
	.sectionflags	@""
	.align	16
	.zero		1024


//--------------------- .nv.constant0.triton_per_fused_native_group_norm_10 --------------------------
	.section	.nv.constant0.triton_per_fused_native_group_norm_10,"a",@progbits
	.sectionflags	@""
	.align	4
.nv.constant0.triton_per_fused_native_group_norm_10:
	.zero		576
